//
// Generated by NVIDIA NVVM Compiler
//
// Compiler Build ID: CL-36424714
// Cuda compilation tools, release 13.0, V13.0.88
// Based on NVVM 20.0.0
//

.version 9.0
.target sm_100
.address_size 64

	// .globl	_Z12schroedingerPfiii
.extern .func  (.param .b32 func_retval0) vprintf
(
	.param .b64 vprintf_param_0,
	.param .b64 vprintf_param_1
)
;
.global .align 1 .b8 $str[31] = {40, 37, 105, 44, 32, 37, 105, 41, 32, 95, 37, 105, 32, 37, 105, 32, 95, 61, 62, 32, 91, 37, 105, 32, 45, 32, 37, 105, 93, 10};

.visible .entry _Z12schroedingerPfiii(
	.param .u64 .ptr .align 1 _Z12schroedingerPfiii_param_0,
	.param .u32 _Z12schroedingerPfiii_param_1,
	.param .u32 _Z12schroedingerPfiii_param_2,
	.param .u32 _Z12schroedingerPfiii_param_3
)
{
	.local .align 8 .b8 	__local_depot0[24];
	.reg .b64 	%SP;
	.reg .b64 	%SPL;
	.reg .b32 	%r<11>;
	.reg .b64 	%rd<5>;

	mov.u64 	%SPL, __local_depot0;
	cvta.local.u64 	%SP, %SPL;
	ld.param.u32 	%r1, [_Z12schroedingerPfiii_param_1];
	add.u64 	%rd1, %SP, 0;
	add.u64 	%rd2, %SPL, 0;
	bar.sync 	0;
	mov.u32 	%r2, %tid.x;
	mov.u32 	%r3, %tid.y;
	mov.u32 	%r4, %ntid.y;
	mad.lo.s32 	%r5, %r3, %r4, %r2;
	mul.lo.s32 	%r6, %r5, %r1;
	add.s32 	%r7, %r6, %r1;
	mov.u32 	%r8, %ntid.x;
	st.local.v2.u32 	[%rd2], {%r2, %r3};
	st.local.v2.u32 	[%rd2+8], {%r8, %r4};
	st.local.v2.u32 	[%rd2+16], {%r6, %r7};
	mov.u64 	%rd3, $str;
	cvta.global.u64 	%rd4, %rd3;
	{ // callseq 0, 0
	.param .b64 param0;
	st.param.b64 	[param0], %rd4;
	.param .b64 param1;
	st.param.b64 	[param1], %rd1;
	.param .b32 retval0;
	call.uni (retval0), 
	vprintf, 
	(
	param0, 
	param1
	);
	ld.param.b32 	%r9, [retval0];
	} // callseq 0
	bar.sync 	0;
	ret;

}


// ===== COMPILED SASS (sm_100) =====

	.target	sm_100

	.elftype	@"ET_EXEC"


//--------------------- .note.nv.tkinfo           --------------------------
	.section	.note.nv.tkinfo,"",@"SHT_NOTE"
	.sectionflags	@"SHF_NOTE_NV_TKINFO"
	.tkinfo
        /*0018*/ 	.word	0x00000002
        /*0030*/ 	.string	""
        /*0030*/ 	.string	"ptxas"
        /*0030*/ 	.string	"Cuda compilation tools, release 13.0, V13.0.88"
        /*0030*/ 	.string	"Build cuda_13.0.r13.0/compiler.36424714_0"
        /*0030*/ 	.string	"-arch sm_100 -m 64 "



//--------------------- .note.nv.cuinfo           --------------------------
	.section	.note.nv.cuinfo,"",@"SHT_NOTE"
	.sectionflags	@"SHF_NOTE_NV_CUINFO"
        /*0018*/ 	.short	0x0002
        /*001a*/ 	.short	0x0064
        /*001c*/ 	.short	0x0082
	.zero		2


//--------------------- .nv.info                  --------------------------
	.section	.nv.info,"",@"SHT_CUDA_INFO"
	.align	4


	//----- nvinfo : EIATTR_REGCOUNT
	.align		4
        /*0000*/ 	.byte	0x04, 0x2f
        /*0002*/ 	.short	(.L_2 - .L_1)
	.align		4
.L_1:
        /*0004*/ 	.word	index@(_Z12schroedingerPfiii)
        /*0008*/ 	.word	0x00000018


	//----- nvinfo : EIATTR_FRAME_SIZE
	.align		4
.L_2:
        /*000c*/ 	.byte	0x04, 0x11
        /*000e*/ 	.short	(.L_4 - .L_3)
	.align		4
.L_3:
        /*0010*/ 	.word	index@(_Z12schroedingerPfiii)
        /*0014*/ 	.word	0x00000018


	//----- nvinfo : EIATTR_MIN_STACK_SIZE
	.align		4
.L_4:
        /*0018*/ 	.byte	0x04, 0x12
        /*001a*/ 	.short	(.L_6 - .L_5)
	.align		4
.L_5:
        /*001c*/ 	.word	index@(_Z12schroedingerPfiii)
        /*0020*/ 	.word	0x00000018
.L_6:


//--------------------- .nv.compat                --------------------------
	.section	.nv.compat,"",@"SHT_CUDA_COMPAT_INFO"
	.align	4
        /*0000*/ 	.byte	0x02, 0x09, 0x00, 0x00, 0x02, 0x02, 0x01, 0x00, 0x02, 0x05, 0x05, 0x00, 0x03, 0x07, 0x01, 0x01
        /*0010*/ 	.byte	0x02, 0x03, 0x00, 0x00, 0x02, 0x06, 0x01, 0x00, 0x04, 0x0b, 0x08, 0x00, 0x09, 0x00, 0x00, 0x00
        /*0020*/ 	.byte	0x00, 0x00, 0x00, 0x00


//--------------------- .nv.info._Z12schroedingerPfiii --------------------------
	.section	.nv.info._Z12schroedingerPfiii,"",@"SHT_CUDA_INFO"
	.sectionflags	@""
	.align	4


	//----- nvinfo : EIATTR_CUDA_API_VERSION
	.align		4
        /*0000*/ 	.byte	0x04, 0x37
        /*0002*/ 	.short	(.L_8 - .L_7)
.L_7:
        /*0004*/ 	.word	0x00000082


	//----- nvinfo : EIATTR_KPARAM_INFO
	.align		4
.L_8:
        /*0008*/ 	.byte	0x04, 0x17
        /*000a*/ 	.short	(.L_10 - .L_9)
.L_9:
        /*000c*/ 	.word	0x00000000
        /*0010*/ 	.short	0x0003
        /*0012*/ 	.short	0x0010
        /*0014*/ 	.byte	0x00, 0xf0, 0x11, 0x00


	//----- nvinfo : EIATTR_KPARAM_INFO
	.align		4
.L_10:
        /*0018*/ 	.byte	0x04, 0x17
        /*001a*/ 	.short	(.L_12 - .L_11)
.L_11:
        /*001c*/ 	.word	0x00000000
        /*0020*/ 	.short	0x0002
        /*0022*/ 	.short	0x000c
        /*0024*/ 	.byte	0x00, 0xf0, 0x11, 0x00


	//----- nvinfo : EIATTR_KPARAM_INFO
	.align		4
.L_12:
        /*0028*/ 	.byte	0x04, 0x17
        /*002a*/ 	.short	(.L_14 - .L_13)
.L_13:
        /*002c*/ 	.word	0x00000000
        /*0030*/ 	.short	0x0001
        /*0032*/ 	.short	0x0008
        /*0034*/ 	.byte	0x00, 0xf0, 0x11, 0x00


	//----- nvinfo : EIATTR_KPARAM_INFO
	.align		4
.L_14:
        /*0038*/ 	.byte	0x04, 0x17
        /*003a*/ 	.short	(.L_16 - .L_15)
.L_15:
        /*003c*/ 	.word	0x00000000
        /*0040*/ 	.short	0x0000
        /*0042*/ 	.short	0x0000
        /*0044*/ 	.byte	0x00, 0xf5, 0x21, 0x00


	//----- nvinfo : EIATTR_SPARSE_MMA_MASK
	.align		4
.L_16:
        /*0048*/ 	.byte	0x03, 0x50
        /*004a*/ 	.short	0x0000


	//----- nvinfo : EIATTR_MAXREG_COUNT
	.align		4
        /*004c*/ 	.byte	0x03, 0x1b
        /*004e*/ 	.short	0x00ff


	//----- nvinfo : EIATTR_NUM_BARRIERS
	.align		4
        /*0050*/ 	.byte	0x02, 0x4c
        /*0052*/ 	.byte	0x01
	.zero		1


	//----- nvinfo : EIATTR_EXTERNS
	.align		4
        /*0054*/ 	.byte	0x04, 0x0f
        /*0056*/ 	.short	(.L_18 - .L_17)


	//   ....[0]....
	.align		4
.L_17:
        /*0058*/ 	.word	index@(vprintf)


	//----- nvinfo : EIATTR_MERCURY_ISA_VERSION
	.align		4
.L_18:
        /*005c*/ 	.byte	0x03, 0x5f
        /*005e*/ 	.short	0x0101


	//----- nvinfo : EIATTR_VRC_CTA_INIT_COUNT
	.align		4
        /*0060*/ 	.byte	0x02, 0x4a
	.zero		1
	.zero		1


	//----- nvinfo : EIATTR_SYSCALL_OFFSETS
	.align		4
        /*0064*/ 	.byte	0x04, 0x46
        /*0066*/ 	.short	(.L_20 - .L_19)


	//   ....[0]....
.L_19:
        /*0068*/ 	.word	0x00000180


	//----- nvinfo : EIATTR_EXIT_INSTR_OFFSETS
	.align		4
.L_20:
        /*006c*/ 	.byte	0x04, 0x1c
        /*006e*/ 	.short	(.L_22 - .L_21)


	//   ....[0]....
.L_21:
        /*0070*/ 	.word	0x000001b0


	//----- nvinfo : EIATTR_CBANK_PARAM_SIZE
	.align		4
.L_22:
        /*0074*/ 	.byte	0x03, 0x19
        /*0076*/ 	.short	0x0014


	//----- nvinfo : EIATTR_PARAM_CBANK
	.align		4
        /*0078*/ 	.byte	0x04, 0x0a
        /*007a*/ 	.short	(.L_24 - .L_23)
	.align		4
.L_23:
        /*007c*/ 	.word	index@(.nv.constant0._Z12schroedingerPfiii)
        /*0080*/ 	.short	0x0380
        /*0082*/ 	.short	0x0014


	//----- nvinfo : EIATTR_SW_WAR
	.align		4
.L_24:
        /*0084*/ 	.byte	0x04, 0x36
        /*0086*/ 	.short	(.L_26 - .L_25)
.L_25:
        /*0088*/ 	.word	0x00000008
.L_26:


//--------------------- .nv.callgraph             --------------------------
	.section	.nv.callgraph,"",@"SHT_CUDA_CALLGRAPH"
	.align	4
	.sectionentsize	8
	.align		4
        /*0000*/ 	.word	0x00000000
	.align		4
        /*0004*/ 	.word	0xffffffff
	.align		4
        /*0008*/ 	.word	index@(_Z12schroedingerPfiii)
	.align		4
        /*000c*/ 	.word	index@(vprintf)
	.align		4
        /*0010*/ 	.word	0x00000000
	.align		4
        /*0014*/ 	.word	0xfffffffe
	.align		4
        /*0018*/ 	.word	0x00000000
	.align		4
        /*001c*/ 	.word	0xfffffffd
	.align		4
        /*0020*/ 	.word	0x00000000
	.align		4
        /*0024*/ 	.word	0xfffffffc


//--------------------- .nv.constant4             --------------------------
	.section	.nv.constant4,"a",@progbits
	.align	8
	.align		8
.nv.constant4:
        /*0000*/ 	.dword	vprintf
	.align		8
        /*0008*/ 	.dword	$str


//--------------------- .text._Z12schroedingerPfiii --------------------------
	.section	.text._Z12schroedingerPfiii,"ax",@progbits
	.align	128
        .global         _Z12schroedingerPfiii
        .type           _Z12schroedingerPfiii,@function
        .size           _Z12schroedingerPfiii,(.L_x_2 - _Z12schroedingerPfiii)
        .other          _Z12schroedingerPfiii,@"STO_CUDA_ENTRY STV_DEFAULT"
_Z12schroedingerPfiii:
.text._Z12schroedingerPfiii:
[----:B------:R-:W0:Y:S01]  /*0000*/  LDC R1, c[0x0][0x37c] ;  /* 0x0000df00ff017b82 */ /* 0x000e220000000800 */
[----:B------:R-:W1:Y:S01]  /*0010*/  S2R R10, SR_TID.X ;  /* 0x00000000000a7919 */ /* 0x000e620000002100 */
[----:B------:R-:W2:Y:S06]  /*0020*/  LDCU UR5, c[0x0][0x2fc] ;  /* 0x00005f80ff0577ac */ /* 0x000eac0008000800 */
[----:B------:R-:W3:Y:S01]  /*0030*/  LDC R13, c[0x0][0x364] ;  /* 0x0000d900ff0d7b82 */ /* 0x000ee20000000800 */
[----:B0-----:R-:W-:Y:S01]  /*0040*/  VIADD R1, R1, 0xffffffe8 ;  /* 0xffffffe801017836 */ /* 0x001fe20000000000 */
[----:B------:R-:W1:Y:S01]  /*0050*/  S2R R11, SR_TID.Y ;  /* 0x00000000000b7919 */ /* 0x000e620000002200 */
[----:B------:R-:W0:Y:S01]  /*0060*/  LDCU UR6, c[0x0][0x388] ;  /* 0x00007100ff0677ac */ /* 0x000e220008000800 */
[----:B------:R-:W-:Y:S01]  /*0070*/  MOV R0, 0x0 ;  /* 0x0000000000007802 */ /* 0x000fe20000000f00 */
[----:B------:R-:W4:Y:S03]  /*0080*/  LDCU UR4, c[0x0][0x2f8] ;  /* 0x00005f00ff0477ac */ /* 0x000f260008000800 */
[----:B------:R-:W3:Y:S08]  /*0090*/  LDC R12, c[0x0][0x360] ;  /* 0x0000d800ff0c7b82 */ /* 0x000ef00000000800 */
[----:B------:R5:W5:Y:S08]  /*00a0*/  LDC.64 R8, c[0x4][R0] ;  /* 0x0100000000087b82 */ /* 0x000b700000000a00 */
[----:B------:R-:W-:Y:S01]  /*00b0*/  BAR.SYNC.DEFER_BLOCKING 0x0 ;  /* 0x0000000000007b1d */ /* 0x000fe20000010000 */
[----:B----4-:R-:W-:-:S05]  /*00c0*/  IADD3 R6, P0, PT, R1, UR4, RZ ;  /* 0x0000000401067c10 */ /* 0x010fca000ff1e0ff */
[----:B--2---:R-:W-:Y:S01]  /*00d0*/  IMAD.X R7, RZ, RZ, UR5, P0 ;  /* 0x00000005ff077e24 */ /* 0x004fe200080e06ff */
[----:B---3--:R2:W-:Y:S01]  /*00e0*/  STL.64 [R1+0x8], R12 ;  /* 0x0000080c01007387 */ /* 0x0085e20000100a00 */
[----:B-1----:R-:W-:-:S03]  /*00f0*/  IMAD R2, R11, R13, R10 ;  /* 0x0000000d0b027224 */ /* 0x002fc600078e020a */
[----:B------:R2:W-:Y:S01]  /*0100*/  STL.64 [R1], R10 ;  /* 0x0000000a01007387 */ /* 0x0005e20000100a00 */
[----:B0-----:R-:W-:-:S05]  /*0110*/  IMAD R2, R2, UR6, RZ ;  /* 0x0000000602027c24 */ /* 0x001fca000f8e02ff */
[----:B------:R-:W-:Y:S01]  /*0120*/  IADD3 R3, PT, PT, R2, UR6, RZ ;  /* 0x0000000602037c10 */ /* 0x000fe2000fffe0ff */
[----:B------:R-:W0:Y:S04]  /*0130*/  LDCU.64 UR6, c[0x4][0x8] ;  /* 0x01000100ff0677ac */ /* 0x000e280008000a00 */
[----:B------:R2:W-:Y:S01]  /*0140*/  STL.64 [R1+0x10], R2 ;  /* 0x0000100201007387 */ /* 0x0005e20000100a00 */
[----:B0-----:R-:W-:Y:S01]  /*0150*/  IMAD.U32 R4, RZ, RZ, UR6 ;  /* 0x00000006ff047e24 */ /* 0x001fe2000f8e00ff */
[----:B--2--5:R-:W-:-:S07]  /*0160*/  MOV R5, UR7 ;  /* 0x0000000700057c02 */ /* 0x024fce0008000f00 */
[----:B------:R-:W-:-:S07]  /*0170*/  LEPC R20, `(.L_x_0) ;  /* 0x000000001014794e */ /* 0x000fce0000000000 */
[----:B------:R-:W-:Y:S05]  /*0180*/  CALL.ABS.NOINC R8 ;  /* 0x0000000008007343 */ /* 0x000fea0003c00000 */
.L_x_0:
[----:B------:R-:W-:Y:S05]  /*0190*/  WARPSYNC.ALL ;  /* 0x0000000000007948 */ /* 0x000fea0003800000 */
[----:B------:R-:W-:Y:S06]  /*01a0*/  BAR.SYNC.DEFER_BLOCKING 0x0 ;  /* 0x0000000000007b1d */ /* 0x000fec0000010000 */
[----:B------:R-:W-:Y:S05]  /*01b0*/  EXIT ;  /* 0x000000000000794d */ /* 0x000fea0003800000 */
.L_x_1:
[----:B------:R-:W-:-:S00]  /*01c0*/  BRA `(.L_x_1) ;  /* 0xfffffffc00fc7947 */ /* 0x000fc0000383ffff */
[----:B------:R-:W-:-:S00]  /*01d0*/  NOP ;  /* 0x0000000000007918 */ /* 0x000fc00000000000 */
        /* <DEDUP_REMOVED lines=10> */
.L_x_2:


//--------------------- .nv.global.init           --------------------------
	.section	.nv.global.init,"aw",@progbits
.nv.global.init:
	.type		$str,@object
	.size		$str,(.L_0 - $str)
$str:
        /*0000*/ 	.byte	0x28, 0x25, 0x69, 0x2c, 0x20, 0x25, 0x69, 0x29, 0x20, 0x5f, 0x25, 0x69, 0x20, 0x25, 0x69, 0x20
        /*0010*/ 	.byte	0x5f, 0x3d, 0x3e, 0x20, 0x5b, 0x25, 0x69, 0x20, 0x2d, 0x20, 0x25, 0x69, 0x5d, 0x0a, 0x00
.L_0:


//--------------------- .nv.shared.reserved.0     --------------------------
	.section	.nv.shared.reserved.0,"aw",@nobits
	.weak		__nv_reservedSMEM_offset_0_alias
	.size		__nv_reservedSMEM_offset_0_alias, 0, 64
	.other		__nv_reservedSMEM_offset_0_alias,@"STO_CUDA_RESERVED_SHARED STV_DEFAULT"
__nv_reservedSMEM_offset_0_alias:
	.zero		0
	.zero		64


//--------------------- .nv.constant0._Z12schroedingerPfiii --------------------------
	.section	.nv.constant0._Z12schroedingerPfiii,"a",@progbits
	.sectionflags	@""
	.align	4
.nv.constant0._Z12schroedingerPfiii:
	.zero		916


//--------------------- SYMBOLS --------------------------

	.type		.nv.reservedSmem.offset0,@object
	.size		.nv.reservedSmem.offset0,0x4
	.type		vprintf,@function
